	.headerflags	@"EF_CUDA_TEXMODE_UNIFIED EF_CUDA_64BIT_ADDRESS EF_CUDA_SM86 EF_CUDA_VIRTUAL_SM(EF_CUDA_SM86)"
	.elftype	@"ET_EXEC"


//--------------------- .nv.info                  --------------------------
	.section	.nv.info,"",@"SHT_CUDA_INFO"
	.align	4


	//----- nvinfo : EIATTR_REGCOUNT
	.align		4
        /*0000*/ 	.byte	0x04, 0x2f
        /*0002*/ 	.short	(.L_1 - .L_0)
	.align		4
.L_0:
        /*0004*/ 	.word	index@(triton_mm)
        /*0008*/ 	.word	0x00000038


	//----- nvinfo : EIATTR_MIN_STACK_SIZE
	.align		4
.L_1:
        /*000c*/ 	.byte	0x04, 0x12
        /*000e*/ 	.short	(.L_3 - .L_2)
	.align		4
.L_2:
        /*0010*/ 	.word	index@(triton_mm)
        /*0014*/ 	.word	0x00000000


	//----- nvinfo : EIATTR_FRAME_SIZE
	.align		4
.L_3:
        /*0018*/ 	.byte	0x04, 0x11
        /*001a*/ 	.short	(.L_5 - .L_4)
	.align		4
.L_4:
        /*001c*/ 	.word	index@(triton_mm)
        /*0020*/ 	.word	0x00000000


	//----- nvinfo : EIATTR_MIN_STACK_SIZE
	.align		4
.L_5:
        /*0024*/ 	.byte	0x04, 0x12
        /*0026*/ 	.short	(.L_7 - .L_6)
	.align		4
.L_6:
        /*0028*/ 	.word	index@(triton_mm)
        /*002c*/ 	.word	0x00000000
.L_7:


//--------------------- .nv.info.triton_mm        --------------------------
	.section	.nv.info.triton_mm,"",@"SHT_CUDA_INFO"
	.sectionflags	@""
	.align	4


	//----- nvinfo : EIATTR_CUDA_API_VERSION
	.align		4
        /*0000*/ 	.byte	0x04, 0x37
        /*0002*/ 	.short	(.L_9 - .L_8)
.L_8:
        /*0004*/ 	.word	0x0000007c


	//----- nvinfo : EIATTR_SW2861232_WAR
	.align		4
.L_9:
        /*0008*/ 	.byte	0x01, 0x35
	.zero		2


	//----- nvinfo : EIATTR_PARAM_CBANK
	.align		4
        /*000c*/ 	.byte	0x04, 0x0a
        /*000e*/ 	.short	(.L_11 - .L_10)
	.align		4
.L_10:
        /*0010*/ 	.word	index@(.nv.constant0.triton_mm)
        /*0014*/ 	.short	0x0160
        /*0016*/ 	.short	0x0020


	//----- nvinfo : EIATTR_CBANK_PARAM_SIZE
	.align		4
.L_11:
        /*0018*/ 	.byte	0x03, 0x19
        /*001a*/ 	.short	0x0020


	//----- nvinfo : EIATTR_KPARAM_INFO
	.align		4
        /*001c*/ 	.byte	0x04, 0x17
        /*001e*/ 	.short	(.L_13 - .L_12)
.L_12:
        /*0020*/ 	.word	0x00000000
        /*0024*/ 	.short	0x0003
        /*0026*/ 	.short	0x0018
        /*0028*/ 	.byte	0x00, 0xf4, 0x21, 0x00


	//----- nvinfo : EIATTR_KPARAM_INFO
	.align		4
.L_13:
        /*002c*/ 	.byte	0x04, 0x17
        /*002e*/ 	.short	(.L_15 - .L_14)
.L_14:
        /*0030*/ 	.word	0x00000000
        /*0034*/ 	.short	0x0002
        /*0036*/ 	.short	0x0010
        /*0038*/ 	.byte	0x00, 0xf4, 0x21, 0x00


	//----- nvinfo : EIATTR_KPARAM_INFO
	.align		4
.L_15:
        /*003c*/ 	.byte	0x04, 0x17
        /*003e*/ 	.short	(.L_17 - .L_16)
.L_16:
        /*0040*/ 	.word	0x00000000
        /*0044*/ 	.short	0x0001
        /*0046*/ 	.short	0x0008
        /*0048*/ 	.byte	0x00, 0xf4, 0x21, 0x00


	//----- nvinfo : EIATTR_KPARAM_INFO
	.align		4
.L_17:
        /*004c*/ 	.byte	0x04, 0x17
        /*004e*/ 	.short	(.L_19 - .L_18)
.L_18:
        /*0050*/ 	.word	0x00000000
        /*0054*/ 	.short	0x0000
        /*0056*/ 	.short	0x0000
        /*0058*/ 	.byte	0x00, 0xf4, 0x21, 0x00


	//----- nvinfo : EIATTR_MAXREG_COUNT
	.align		4
.L_19:
        /*005c*/ 	.byte	0x03, 0x1b
        /*005e*/ 	.short	0x00ff


	//----- nvinfo : EIATTR_EXIT_INSTR_OFFSETS
	.align		4
        /*0060*/ 	.byte	0x04, 0x1c
        /*0062*/ 	.short	(.L_21 - .L_20)


	//   ....[0]....
.L_20:
        /*0064*/ 	.word	0x000052f0


	//   ....[1]....
        /*0068*/ 	.word	0x00005340


	//----- nvinfo : EIATTR_REQNTID
	.align		4
.L_21:
        /*006c*/ 	.byte	0x04, 0x10
        /*006e*/ 	.short	(.L_23 - .L_22)
.L_22:
        /*0070*/ 	.word	0x00000100
        /*0074*/ 	.word	0x00000001
        /*0078*/ 	.word	0x00000001
.L_23:


//--------------------- .nv.callgraph             --------------------------
	.section	.nv.callgraph,"",@"SHT_CUDA_CALLGRAPH"
	.align	4
	.sectionentsize	8
	.align		4
        /*0000*/ 	.word	0x00000000
	.align		4
        /*0004*/ 	.word	0xffffffff
	.align		4
        /*0008*/ 	.word	0x00000000
	.align		4
        /*000c*/ 	.word	0xfffffffe
	.align		4
        /*0010*/ 	.word	0x00000000
	.align		4
        /*0014*/ 	.word	0xfffffffd
	.align		4
        /*0018*/ 	.word	0x00000000
	.align		4
        /*001c*/ 	.word	0xfffffffc


//--------------------- .nv.rel.action            --------------------------
	.section	.nv.rel.action,"",@"SHT_CUDA_RELOCINFO"
	.align	8
	.sectionentsize	8
        /*0000*/ 	.byte	0x73, 0x00, 0x00, 0x00, 0x00, 0x00, 0x00, 0x00, 0x00, 0x00, 0x00, 0x11, 0x25, 0x00, 0x05, 0x36


//--------------------- .nv.constant0.triton_mm   --------------------------
	.section	.nv.constant0.triton_mm,"a",@progbits
	.sectionflags	@""
	.align	4
.nv.constant0.triton_mm:
	.zero		384


//--------------------- .text.triton_mm           --------------------------
	.section	.text.triton_mm,"ax",@progbits
	.sectionflags	@"SHF_BARRIERS=1"
	.sectioninfo	@"SHI_REGISTERS=56"
	.align	128
        .global         triton_mm
        .type           triton_mm,@function
        .size           triton_mm,(.L_x_1 - triton_mm)
        .other          triton_mm,@"STO_CUDA_ENTRY STV_DEFAULT"
triton_mm:
.text.triton_mm:
[----:B------:R-:W-:Y:S02]  /*0000*/  IMAD.MOV.U32 R1, RZ, RZ, c[0x0][0x28] ;  /* 0x00000a00ff017624 */ /* 0x000fe400078e00ff */
[----:B------:R-:W1:Y:S01]  /*0010*/  S2R R9, SR_CTAID.X ;  /* 0x0000000000097919 */ /* 0x000e620000002500 */
[----:B------:R-:W-:Y:S01]  /*0020*/  IMAD.MOV.U32 R5, RZ, RZ, -0x8 ;  /* 0xfffffff8ff057424 */ /* 0x000fe200078e00ff */
[----:B------:R-:W-:Y:S01]  /*0030*/  ULDC.64 UR4, c[0x0][0x118] ;  /* 0x0000460000047ab9 */ /* 0x000fe20000000a00 */
[C---:B-1----:R-:W-:Y:S01]  /*0040*/  IMAD.HI R0, R9.reuse, 0x2aaaaaab, RZ ;  /* 0x2aaaaaab09007827 */ /* 0x042fe200078e02ff */
[----:B------:R-:W-:-:S04]  /*0050*/  ISETP.GE.AND P1, PT, R9, RZ, PT ;  /* 0x000000ff0900720c */ /* 0x000fc80003f26270 */
[----:B------:R-:W-:-:S04]  /*0060*/  SHF.R.U32.HI R3, RZ, 0x1f, R0 ;  /* 0x0000001fff037819 */ /* 0x000fc80000011600 */
[----:B------:R-:W-:-:S05]  /*0070*/  LEA.HI.SX32 R0, R0, R3, 0x1a ;  /* 0x0000000300007211 */ /* 0x000fca00078fd2ff */
[C---:B------:R-:W-:Y:S02]  /*0080*/  IMAD R2, R0.reuse, R5, 0x41 ;  /* 0x0000004100027424 */ /* 0x040fe400078e0205 */
[----:B------:R-:W-:-:S03]  /*0090*/  IMAD R7, R0, -0x180, R9 ;  /* 0xfffffe8000077824 */ /* 0x000fc600078e0209 */
[----:B------:R-:W-:Y:S02]  /*00a0*/  IMNMX R4, R2, 0x8, PT ;  /* 0x0000000802047817 */ /* 0x000fe40003800200 */
[----:B------:R-:W-:Y:S02]  /*00b0*/  IABS R10, R7 ;  /* 0x00000007000a7213 */ /* 0x000fe40000000000 */
[-C--:B------:R-:W-:Y:S02]  /*00c0*/  IABS R8, R4.reuse ;  /* 0x0000000400087213 */ /* 0x080fe40000000000 */
[-C--:B------:R-:W-:Y:S02]  /*00d0*/  IABS R6, R4.reuse ;  /* 0x0000000400067213 */ /* 0x080fe40000000000 */
[----:B------:R-:W1:Y:S01]  /*00e0*/  I2F.RP R5, R8 ;  /* 0x0000000800057306 */ /* 0x000e620000209400 */
[----:B------:R-:W-:Y:S02]  /*00f0*/  LOP3.LUT R7, R7, R4, RZ, 0x3c, !PT ;  /* 0x0000000407077212 */ /* 0x000fe400078e3cff */
[----:B------:R-:W-:-:S05]  /*0100*/  IMAD.MOV R6, RZ, RZ, -R6 ;  /* 0x000000ffff067224 */ /* 0x000fca00078e0a06 */
[----:B-1----:R-:W1:Y:S02]  /*0110*/  MUFU.RCP R5, R5 ;  /* 0x0000000500057308 */ /* 0x002e640000001000 */
[----:B-1----:R-:W-:Y:S02]  /*0120*/  IADD3 R2, R5, 0xffffffe, RZ ;  /* 0x0ffffffe05027810 */ /* 0x002fe40007ffe0ff */
[----:B------:R-:W-:-:S04]  /*0130*/  IABS R5, R9 ;  /* 0x0000000900057213 */ /* 0x000fc80000000000 */
[----:B------:R1:W2:Y:S02]  /*0140*/  F2I.FTZ.U32.TRUNC.NTZ R3, R2 ;  /* 0x0000000200037305 */ /* 0x0002a4000021f000 */
[----:B-1----:R-:W-:Y:S02]  /*0150*/  IMAD.MOV.U32 R2, RZ, RZ, RZ ;  /* 0x000000ffff027224 */ /* 0x002fe400078e00ff */
[----:B--2---:R-:W-:-:S04]  /*0160*/  IMAD.MOV R11, RZ, RZ, -R3 ;  /* 0x000000ffff0b7224 */ /* 0x004fc800078e0a03 */
[----:B------:R-:W-:-:S04]  /*0170*/  IMAD R11, R11, R8, RZ ;  /* 0x000000080b0b7224 */ /* 0x000fc800078e02ff */
[----:B------:R-:W-:-:S06]  /*0180*/  IMAD.HI.U32 R3, R3, R11, R2 ;  /* 0x0000000b03037227 */ /* 0x000fcc00078e0002 */
[----:B------:R-:W-:-:S04]  /*0190*/  IMAD.HI.U32 R2, R3, R5, RZ ;  /* 0x0000000503027227 */ /* 0x000fc800078e00ff */
[----:B------:R-:W-:Y:S02]  /*01a0*/  IMAD R5, R2, R6, R5 ;  /* 0x0000000602057224 */ /* 0x000fe400078e0205 */
[----:B------:R-:W-:Y:S01]  /*01b0*/  IMAD.HI.U32 R3, R3, R10, RZ ;  /* 0x0000000a03037227 */ /* 0x000fe200078e00ff */
[----:B------:R-:W1:Y:S02]  /*01c0*/  S2R R2, SR_TID.X ;  /* 0x0000000000027919 */ /* 0x000e640000002100 */
[----:B------:R-:W-:Y:S01]  /*01d0*/  ISETP.GT.U32.AND P0, PT, R8, R5, PT ;  /* 0x000000050800720c */ /* 0x000fe20003f04070 */
[----:B------:R-:W-:-:S05]  /*01e0*/  IMAD R6, R3, R6, R10 ;  /* 0x0000000603067224 */ /* 0x000fca00078e020a */
[----:B------:R-:W-:-:S07]  /*01f0*/  ISETP.GT.U32.AND P3, PT, R8, R6, PT ;  /* 0x000000060800720c */ /* 0x000fce0003f64070 */
[----:B------:R-:W-:-:S05]  /*0200*/  @!P0 IMAD.IADD R5, R5, 0x1, -R8 ;  /* 0x0000000105058824 */ /* 0x000fca00078e0a08 */
[----:B------:R-:W-:Y:S01]  /*0210*/  ISETP.GT.U32.AND P0, PT, R8, R5, PT ;  /* 0x000000050800720c */ /* 0x000fe20003f04070 */
[----:B------:R-:W-:Y:S01]  /*0220*/  @!P3 IMAD.IADD R6, R6, 0x1, -R8 ;  /* 0x000000010606b824 */ /* 0x000fe200078e0a08 */
[----:B------:R-:W-:Y:S02]  /*0230*/  @!P3 IADD3 R3, R3, 0x1, RZ ;  /* 0x000000010303b810 */ /* 0x000fe40007ffe0ff */
[----:B------:R-:W-:Y:S02]  /*0240*/  ISETP.NE.AND P3, PT, R4, RZ, PT ;  /* 0x000000ff0400720c */ /* 0x000fe40003f65270 */
[----:B------:R-:W-:Y:S02]  /*0250*/  ISETP.GE.U32.AND P2, PT, R6, R8, PT ;  /* 0x000000080600720c */ /* 0x000fe40003f46070 */
[----:B------:R-:W-:Y:S02]  /*0260*/  LOP3.LUT R4, RZ, R4, RZ, 0x33, !PT ;  /* 0x00000004ff047212 */ /* 0x000fe400078e33ff */
[----:B-1----:R-:W-:-:S02]  /*0270*/  SHF.R.U32.HI R6, RZ, 0x2, R2 ;  /* 0x00000002ff067819 */ /* 0x002fc40000011602 */
[C---:B------:R-:W-:Y:S01]  /*0280*/  LOP3.LUT R11, R2.reuse, 0xf, RZ, 0xc0, !PT ;  /* 0x0000000f020b7812 */ /* 0x040fe200078ec0ff */
[----:B------:R-:W-:Y:S01]  /*0290*/  @!P0 IMAD.IADD R5, R5, 0x1, -R8 ;  /* 0x0000000105058824 */ /* 0x000fe200078e0a08 */
[----:B------:R-:W-:Y:S02]  /*02a0*/  ISETP.GE.AND P0, PT, R7, RZ, PT ;  /* 0x000000ff0700720c */ /* 0x000fe40003f06270 */
[----:B------:R-:W-:Y:S01]  /*02b0*/  LOP3.LUT R10, R2, 0x7, RZ, 0xc0, !PT ;  /* 0x00000007020a7812 */ /* 0x000fe200078ec0ff */
[----:B------:R-:W-:Y:S02]  /*02c0*/  @!P1 IMAD.MOV R5, RZ, RZ, -R5 ;  /* 0x000000ffff059224 */ /* 0x000fe400078e0a05 */
[----:B------:R-:W-:-:S03]  /*02d0*/  @P2 IADD3 R3, R3, 0x1, RZ ;  /* 0x0000000103032810 */ /* 0x000fc60007ffe0ff */
[----:B------:R-:W-:-:S05]  /*02e0*/  SEL R5, R4, R5, !P3 ;  /* 0x0000000504057207 */ /* 0x000fca0005800000 */
[----:B------:R-:W-:Y:S02]  /*02f0*/  @!P0 IMAD.MOV R3, RZ, RZ, -R3 ;  /* 0x000000ffff038224 */ /* 0x000fe400078e0a03 */
[----:B------:R-:W-:-:S03]  /*0300*/  IMAD R5, R0, 0x8, R5 ;  /* 0x0000000800057824 */ /* 0x000fc600078e0205 */
[----:B------:R-:W-:Y:S01]  /*0310*/  SEL R3, R4, R3, !P3 ;  /* 0x0000000304037207 */ /* 0x000fe20005800000 */
[----:B------:R-:W-:Y:S01]  /*0320*/  IMAD.SHL.U32 R44, R5, 0x40, RZ ;  /* 0x00000040052c7824 */ /* 0x000fe200078e00ff */
[----:B------:R-:W-:-:S03]  /*0330*/  SGXT.U32 R4, R6, 0x6 ;  /* 0x000000060604781a */ /* 0x000fc60000000000 */
[----:B------:R-:W-:Y:S01]  /*0340*/  IMAD.SHL.U32 R3, R3, 0x40, RZ ;  /* 0x0000004003037824 */ /* 0x000fe200078e00ff */
[----:B------:R-:W-:-:S04]  /*0350*/  LOP3.LUT R0, R44, R4, RZ, 0xfc, !PT ;  /* 0x000000042c007212 */ /* 0x000fc800078efcff */
[----:B------:R-:W-:Y:S01]  /*0360*/  LOP3.LUT R5, R3, R4, RZ, 0xfc, !PT ;  /* 0x0000000403057212 */ /* 0x000fe200078efcff */
[----:B------:R-:W-:-:S04]  /*0370*/  IMAD.HI R6, R0, 0x7f807f81, RZ ;  /* 0x7f807f8100067827 */ /* 0x000fc800078e02ff */
[----:B------:R-:W-:Y:S01]  /*0380*/  IMAD.HI R8, R5, 0x2aaaaaab, RZ ;  /* 0x2aaaaaab05087827 */ /* 0x000fe200078e02ff */
[----:B------:R-:W-:-:S04]  /*0390*/  SHF.R.U32.HI R7, RZ, 0x1f, R6 ;  /* 0x0000001fff077819 */ /* 0x000fc80000011606 */
[----:B------:R-:W-:Y:S02]  /*03a0*/  SHF.R.U32.HI R9, RZ, 0x1f, R8 ;  /* 0x0000001fff097819 */ /* 0x000fe40000011608 */
[----:B------:R-:W-:Y:S02]  /*03b0*/  LEA.HI.SX32 R7, R6, R7, 0x15 ;  /* 0x0000000706077211 */ /* 0x000fe400078faaff */
[----:B------:R-:W-:-:S03]  /*03c0*/  LEA.HI R8, R8, R9, RZ, 0x17 ;  /* 0x0000000908087211 */ /* 0x000fc600078fb8ff */
[----:B------:R-:W-:Y:S02]  /*03d0*/  IMAD R7, R7, -0x1010, R0 ;  /* 0xffffeff007077824 */ /* 0x000fe400078e0200 */
[----:B------:R-:W-:Y:S02]  /*03e0*/  IMAD R8, R8, -0xc00, R5 ;  /* 0xfffff40008087824 */ /* 0x000fe400078e0205 */
[----:B------:R-:W-:Y:S02]  /*03f0*/  IMAD R7, R7, 0xc00, RZ ;  /* 0x00000c0007077824 */ /* 0x000fe400078e02ff */
[----:B------:R-:W-:Y:S02]  /*0400*/  IMAD.SHL.U32 R0, R2, 0x10, RZ ;  /* 0x0000001002007824 */ /* 0x000fe400078e00ff */
[----:B------:R-:W-:Y:S02]  /*0410*/  IMAD R51, R8, 0xc00, RZ ;  /* 0x00000c0008337824 */ /* 0x000fe400078e02ff */
[----:B------:R-:W-:Y:S01]  /*0420*/  IMAD.SHL.U32 R5, R2, 0x2, RZ ;  /* 0x0000000202057824 */ /* 0x000fe200078e00ff */
[----:B------:R-:W-:-:S02]  /*0430*/  LOP3.LUT R6, R7, 0x30, R0, 0xf8, !PT ;  /* 0x0000003007067812 */ /* 0x000fc400078ef800 */
[----:B------:R-:W-:Y:S02]  /*0440*/  LOP3.LUT R8, R51, 0x30, R0, 0xf8, !PT ;  /* 0x0000003033087812 */ /* 0x000fe400078ef800 */
[----:B------:R-:W-:Y:S02]  /*0450*/  LOP3.LUT R9, R0, 0x30, R5, 0x48, !PT ;  /* 0x0000003000097812 */ /* 0x000fe400078e4805 */
[----:B------:R-:W-:Y:S02]  /*0460*/  IADD3 R42, P0, R6, c[0x0][0x160], RZ ;  /* 0x00005800062a7a10 */ /* 0x000fe40007f1e0ff */
[----:B------:R-:W-:Y:S01]  /*0470*/  IADD3 R40, P1, R8, c[0x0][0x168], RZ ;  /* 0x00005a0008287a10 */ /* 0x000fe20007f3e0ff */
[----:B------:R-:W-:Y:S01]  /*0480*/  IMAD R4, R4, 0x40, R9 ;  /* 0x0000004004047824 */ /* 0x000fe200078e0209 */
[----:B------:R-:W-:Y:S01]  /*0490*/  LEA.HI.X.SX32 R43, R6, c[0x0][0x164], 0x1, P0 ;  /* 0x00005900062b7a11 */ /* 0x000fe200000f0eff */
[----:B------:R-:W-:Y:S01]  /*04a0*/  IMAD.MOV.U32 R52, RZ, RZ, R42 ;  /* 0x000000ffff347224 */ /* 0x000fe200078e002a */
[----:B------:R-:W-:Y:S01]  /*04b0*/  LEA.HI.X.SX32 R41, R8, c[0x0][0x16c], 0x1, P1 ;  /* 0x00005b0008297a11 */ /* 0x000fe200008f0eff */
[----:B------:R-:W-:Y:S01]  /*04c0*/  IMAD.MOV.U32 R50, RZ, RZ, R40 ;  /* 0x000000ffff327224 */ /* 0x000fe200078e0028 */
[----:B------:R-:W-:Y:S01]  /*04d0*/  LEA.HI.X.SX32 R53, R7, c[0x0][0x164], 0x1, P0 ;  /* 0x0000590007357a11 */ /* 0x000fe200000f0eff */
[----:B------:R1:W-:Y:S01]  /*04e0*/  LDGSTS.E.BYPASS.128 [R4], [R42.64] ;  /* 0x000000002a047fae */ /* 0x0003e2000b901c44 */
[----:B------:R-:W-:Y:S01]  /*04f0*/  LEA.HI.X.SX32 R51, R51, c[0x0][0x16c], 0x1, P1 ;  /* 0x00005b0033337a11 */ /* 0x000fe200008f0eff */
[C---:B------:R-:W-:Y:S01]  /*0500*/  IMAD.SHL.U32 R8, R2.reuse, 0x8, RZ ;  /* 0x0000000802087824 */ /* 0x040fe200078e00ff */
[----:B------:R-:W-:Y:S01]  /*0510*/  LOP3.LUT R6, R2, 0x80, RZ, 0xc0, !PT ;  /* 0x0000008002067812 */ /* 0x000fe200078ec0ff */
[----:B------:R-:W0:Y:S01]  /*0520*/  LDGDEPBAR ;  /* 0x00000000000079af */ /* 0x000e220000000000 */
[----:B------:R-:W-:-:S02]  /*0530*/  SHF.R.U32.HI R7, RZ, 0x2, R2 ;  /* 0x00000002ff077819 */ /* 0x000fc40000011602 */
[----:B------:R-:W-:Y:S01]  /*0540*/  LOP3.LUT R9, R8, 0x30, RZ, 0xc0, !PT ;  /* 0x0000003008097812 */ /* 0x000fe200078ec0ff */
[----:B------:R1:W-:Y:S01]  /*0550*/  LDGSTS.E.BYPASS.128 [R4+0x2000], [R40.64] ;  /* 0x0200000028047fae */ /* 0x0003e2000b901c44 */
[----:B------:R-:W-:Y:S02]  /*0560*/  LEA.HI R11, R6, R11, RZ, 0x1d ;  /* 0x0000000b060b7211 */ /* 0x000fe400078fe8ff */
[--C-:B------:R-:W-:Y:S01]  /*0570*/  LOP3.LUT R10, R10, 0x8, R7.reuse, 0xf8, !PT ;  /* 0x000000080a0a7812 */ /* 0x100fe200078ef807 */
[----:B------:R-:W0:Y:S01]  /*0580*/  LDGDEPBAR ;  /* 0x00000000000079af */ /* 0x000e220000000000 */
[----:B------:R-:W-:Y:S01]  /*0590*/  LOP3.LUT R47, R9, 0x10, R2, 0x78, !PT ;  /* 0x00000010092f7812 */ /* 0x000fe200078e7802 */
[----:B------:R-:W-:Y:S01]  /*05a0*/  IMAD.SHL.U32 R46, R11, 0x40, RZ ;  /* 0x000000400b2e7824 */ /* 0x000fe200078e00ff */
[----:B------:R-:W-:Y:S01]  /*05b0*/  LOP3.LUT R48, R5, 0x30, R8, 0x48, !PT ;  /* 0x0000003005307812 */ /* 0x000fe200078e4808 */
[----:B------:R-:W-:Y:S01]  /*05c0*/  BAR.SYNC.DEFER_BLOCKING 0x0 ;  /* 0x0000000000007b1d */ /* 0x000fe20000010000 */
[----:B------:R-:W-:-:S02]  /*05d0*/  LOP3.LUT R9, R10, 0x10, R7, 0xf8, !PT ;  /* 0x000000100a097812 */ /* 0x000fc400078ef807 */
[CC--:B------:R-:W-:Y:S02]  /*05e0*/  LOP3.LUT R49, R46.reuse, R47.reuse, RZ, 0xfc, !PT ;  /* 0x0000002f2e317212 */ /* 0x0c0fe400078efcff */
[----:B------:R-:W-:Y:S01]  /*05f0*/  IADD3 R12, R46, 0x800, RZ ;  /* 0x000008002e0c7810 */ /* 0x000fe20007ffe0ff */
[----:B------:R-:W-:Y:S01]  /*0600*/  IMAD R48, R9, 0x40, R48 ;  /* 0x0000004009307824 */ /* 0x000fe200078e0230 */
[C---:B------:R-:W-:Y:S02]  /*0610*/  LOP3.LUT R9, R8.reuse, 0x20, RZ, 0xc0, !PT ;  /* 0x0000002008097812 */ /* 0x040fe400078ec0ff */
[----:B------:R-:W-:Y:S02]  /*0620*/  LOP3.LUT R8, R8, 0x10, RZ, 0xc0, !PT ;  /* 0x0000001008087812 */ /* 0x000fe400078ec0ff */
[----:B------:R-:W-:Y:S02]  /*0630*/  LOP3.LUT R9, R9, 0x10, R2, 0xf8, !PT ;  /* 0x0000001009097812 */ /* 0x000fe400078ef802 */
[----:B------:R-:W-:-:S02]  /*0640*/  LOP3.LUT R47, R12, R47, RZ, 0xfc, !PT ;  /* 0x0000002f0c2f7212 */ /* 0x000fc400078efcff */
[----:B------:R-:W-:Y:S02]  /*0650*/  LOP3.LUT R45, R9, 0x20, R8, 0x1e, !PT ;  /* 0x00000020092d7812 */ /* 0x000fe400078e1e08 */
[----:B------:R-:W-:Y:S02]  /*0660*/  LOP3.LUT R0, R0, 0xc0, RZ, 0xc0, !PT ;  /* 0x000000c000007812 */ /* 0x000fe400078ec0ff */
[C---:B------:R-:W-:Y:S02]  /*0670*/  LOP3.LUT R46, R45.reuse, R46, RZ, 0xfc, !PT ;  /* 0x0000002e2d2e7212 */ /* 0x040fe400078efcff */
[----:B------:R-:W-:Y:S02]  /*0680*/  LOP3.LUT R45, R45, R12, RZ, 0xfc, !PT ;  /* 0x0000000c2d2d7212 */ /* 0x000fe400078efcff */
[----:B------:R-:W-:Y:S01]  /*0690*/  LOP3.LUT R0, R0, 0x6, R5, 0xf8, !PT ;  /* 0x0000000600007812 */ /* 0x000fe200078ef805 */
[----:B------:R-:W-:Y:S01]  /*06a0*/  @!PT LDS RZ, [RZ] ;  /* 0x00000000fffff984 */ /* 0x000fe20000000800 */
[----:B------:R-:W-:Y:S01]  /*06b0*/  @!PT LDS RZ, [RZ] ;  /* 0x00000000fffff984 */ /* 0x000fe20000000800 */
[----:B------:R-:W-:Y:S01]  /*06c0*/  @!PT LDS RZ, [RZ] ;  /* 0x00000000fffff984 */ /* 0x000fe20000000800 */
[----:B------:R2:W-:Y:S01]  /*06d0*/  LDGSTS.E.BYPASS.128 [R4+0x1000], [R52.64+0x40] ;  /* 0x0100004034047fae */ /* 0x0005e2000b901c44 */
[----:B------:R-:W-:-:S03]  /*06e0*/  LOP3.LUT R5, R2, 0x10, RZ, 0xc0, !PT ;  /* 0x0000001002057812 */ /* 0x000fc600078ec0ff */
[----:B------:R-:W0:Y:S02]  /*06f0*/  LDGDEPBAR ;  /* 0x00000000000079af */ /* 0x000e240000000000 */
[----:B------:R-:W-:Y:S02]  /*0700*/  IMAD R5, R5, 0x10, R0 ;  /* 0x0000001005057824 */ /* 0x000fe400078e0200 */
[----:B------:R3:W-:Y:S01]  /*0710*/  LDGSTS.E.BYPASS.128 [R4+0x3000], [R50.64+0x40] ;  /* 0x0300004032047fae */ /* 0x0007e2000b901c44 */
[----:B------:R-:W-:Y:S02]  /*0720*/  IMAD.SHL.U32 R0, R2, 0x4, RZ ;  /* 0x0000000402007824 */ /* 0x000fe400078e00ff */
[----:B------:R-:W-:Y:S01]  /*0730*/  IMAD R6, R6, 0x8, R5 ;  /* 0x0000000806067824 */ /* 0x000fe200078e0205 */
[----:B------:R-:W0:Y:S04]  /*0740*/  LDGDEPBAR ;  /* 0x00000000000079af */ /* 0x000e280000000000 */
[----:B------:R-:W-:-:S02]  /*0750*/  IADD3 R5, R6, 0x200, RZ ;  /* 0x0000020006057810 */ /* 0x000fc40007ffe0ff */
[----:B------:R-:W-:Y:S02]  /*0760*/  LOP3.LUT R7, R6, 0x18, R7, 0xf8, !PT ;  /* 0x0000001806077812 */ /* 0x000fe400078ef807 */
[----:B------:R-:W-:Y:S02]  /*0770*/  SHF.R.U32.HI R6, RZ, 0x2, R6 ;  /* 0x00000002ff067819 */ /* 0x000fe40000011606 */
[----:B------:R-:W-:Y:S02]  /*0780*/  SHF.R.U32.HI R5, RZ, 0x2, R5 ;  /* 0x00000002ff057819 */ /* 0x000fe40000011605 */
[----:B------:R-:W-:Y:S01]  /*0790*/  LOP3.LUT R6, R6, 0x1fc, RZ, 0xc0, !PT ;  /* 0x000001fc06067812 */ /* 0x000fe200078ec0ff */
[----:B------:R-:W-:-:S04]  /*07a0*/  DEPBAR.LE SB0, 0x2 ;  /* 0x000080800000791a */ /* 0x000fc80000000000 */
[----:B------:R-:W-:Y:S06]  /*07b0*/  BAR.SYNC.DEFER_BLOCKING 0x0 ;  /* 0x0000000000007b1d */ /* 0x000fec0000010000 */
[----:B------:R-:W-:Y:S04]  /*07c0*/  LDSM.16.M88.4 R28, [R49] ;  /* 0x00000000311c783b */ /* 0x000fe80000000200 */
[----:B------:R-:W4:Y:S04]  /*07d0*/  LDSM.16.M88.4 R24, [R48+0x2000] ;  /* 0x002000003018783b */ /* 0x000f280000000200 */
[----:B------:R-:W1:Y:S04]  /*07e0*/  LDSM.16.M88.4 R16, [R48+0x2800] ;  /* 0x002800003010783b */ /* 0x000e680000000200 */
[----:B------:R-:W1:Y:S04]  /*07f0*/  LDSM.16.M88.4 R8, [R46] ;  /* 0x000000002e08783b */ /* 0x000e680000000200 */
[----:B------:R-:W2:Y:S04]  /*0800*/  LDSM.16.M88.4 R20, [R47] ;  /* 0x000000002f14783b */ /* 0x000ea80000000200 */
[----:B------:R-:W2:Y:S04]  /*0810*/  LDSM.16.M88.4 R12, [R45] ;  /* 0x000000002d0c783b */ /* 0x000ea80000000200 */
[----:B------:R-:W-:Y:S01]  /*0820*/  BAR.SYNC.DEFER_BLOCKING 0x0 ;  /* 0x0000000000007b1d */ /* 0x000fe20000010000 */
[C---:B----4-:R-:W-:Y:S05]  /*0830*/  IMMA.16832.S8.S8.SAT R36, R28.reuse.ROW, R24.COL, RZ ;  /* 0x000000181c247237 */ /* 0x050fea0000445cff */
[----:B------:R-:W-:Y:S01]  /*0840*/  @!PT LDS RZ, [RZ] ;  /* 0x00000000fffff984 */ /* 0x000fe20000000800 */
[----:B------:R-:W-:Y:S01]  /*0850*/  @!PT LDS RZ, [RZ] ;  /* 0x00000000fffff984 */ /* 0x000fe20000000800 */
[----:B------:R-:W-:Y:S01]  /*0860*/  @!PT LDS RZ, [RZ] ;  /* 0x00000000fffff984 */ /* 0x000fe20000000800 */
[----:B------:R4:W-:Y:S03]  /*0870*/  LDGSTS.E.BYPASS.128 [R4], [R52.64+0x80] ;  /* 0x0000008034047fae */ /* 0x0009e6000b901c44 */
[----:B-1----:R-:W-:Y:S01]  /*0880*/  IMMA.16832.S8.S8.SAT R28, R28.ROW, R16.COL, RZ ;  /* 0x000000101c1c7237 */ /* 0x002fe20000445cff */
[----:B------:R-:W0:Y:S04]  /*0890*/  LDGDEPBAR ;  /* 0x00000000000079af */ /* 0x000e280000000000 */
[----:B------:R3:W-:Y:S04]  /*08a0*/  LDGSTS.E.BYPASS.128 [R4+0x2000], [R50.64+0x80] ;  /* 0x0200008032047fae */ /* 0x0007e8000b901c44 */
[----:B------:R-:W0:Y:S07]  /*08b0*/  LDGDEPBAR ;  /* 0x00000000000079af */ /* 0x000e2e0000000000 */
[C---:B------:R-:W-:Y:S08]  /*08c0*/  IMMA.16832.S8.S8.SAT R36, R8.reuse.ROW, R26.COL, R36 ;  /* 0x0000001a08247237 */ /* 0x040ff00000445c24 */
[----:B------:R-:W-:Y:S08]  /*08d0*/  IMMA.16832.S8.S8.SAT R8, R8.ROW, R18.COL, R28 ;  /* 0x0000001208087237 */ /* 0x000ff00000445c1c */
[----:B--2---:R-:W-:Y:S01]  /*08e0*/  IMMA.16832.S8.S8.SAT R28, R20.ROW, R24.COL, RZ ;  /* 0x00000018141c7237 */ /* 0x004fe20000445cff */
[----:B------:R-:W-:-:S04]  /*08f0*/  DEPBAR.LE SB0, 0x2 ;  /* 0x000080800000791a */ /* 0x000fc80000000000 */
[----:B------:R-:W-:Y:S03]  /*0900*/  BAR.SYNC.DEFER_BLOCKING 0x0 ;  /* 0x0000000000007b1d */ /* 0x000fe60000010000 */
[----:B------:R-:W-:-:S15]  /*0910*/  IMMA.16832.S8.S8.SAT R20, R20.ROW, R16.COL, RZ ;  /* 0x0000001014147237 */ /* 0x000fde0000445cff */
[----:B------:R-:W-:-:S01]  /*0920*/  NOP ;  /* 0x0000000000007918 */ /* 0x000fc20000000000 */
[C---:B------:R-:W-:Y:S01]  /*0930*/  IMMA.16832.S8.S8.SAT R24, R12.reuse.ROW, R26.COL, R28 ;  /* 0x0000001a0c187237 */ /* 0x040fe20000445c1c */
[----:B------:R-:W-:Y:S07]  /*0940*/  LDSM.16.M88.4 R28, [R48+0x3000] ;  /* 0x00300000301c783b */ /* 0x000fee0000000200 */
[----:B------:R-:W-:Y:S01]  /*0950*/  IMMA.16832.S8.S8.SAT R12, R12.ROW, R18.COL, R20 ;  /* 0x000000120c0c7237 */ /* 0x000fe20000445c14 */
[----:B------:R-:W1:Y:S04]  /*0960*/  LDSM.16.M88.4 R20, [R49+0x1000] ;  /* 0x001000003114783b */ /* 0x000e680000000200 */
[----:B------:R-:W2:Y:S04]  /*0970*/  LDSM.16.M88.4 R16, [R48+0x3800] ;  /* 0x003800003010783b */ /* 0x000ea80000000200 */
[----:B------:R-:W2:Y:S01]  /*0980*/  LDSM.16.M88.4 R32, [R46+0x1000] ;  /* 0x001000002e20783b */ /* 0x000ea20000000200 */
[C---:B-1----:R-:W-:Y:S08]  /*0990*/  IMMA.16832.S8.S8.SAT R36, R20.reuse.ROW, R28.COL, R36 ;  /* 0x0000001c14247237 */ /* 0x042ff00000445c24 */
[----:B--2---:R-:W-:Y:S01]  /*09a0*/  IMMA.16832.S8.S8.SAT R8, R20.ROW, R16.COL, R8 ;  /* 0x0000001014087237 */ /* 0x004fe20000445c08 */
[----:B------:R-:W1:-:S15]  /*09b0*/  LDSM.16.M88.4 R20, [R47+0x1000] ;  /* 0x001000002f14783b */ /* 0x000e5e0000000200 */
[C---:B------:R-:W-:Y:S08]  /*09c0*/  IMMA.16832.S8.S8.SAT R36, R32.reuse.ROW, R30.COL, R36 ;  /* 0x0000001e20247237 */ /* 0x040ff00000445c24 */
[----:B------:R-:W-:Y:S08]  /*09d0*/  IMMA.16832.S8.S8.SAT R8, R32.ROW, R18.COL, R8 ;  /* 0x0000001220087237 */ /* 0x000ff00000445c08 */
[C---:B-1----:R-:W-:Y:S08]  /*09e0*/  IMMA.16832.S8.S8.SAT R24, R20.reuse.ROW, R28.COL, R24 ;  /* 0x0000001c14187237 */ /* 0x042ff00000445c18 */
[----:B------:R-:W-:Y:S01]  /*09f0*/  IMMA.16832.S8.S8.SAT R12, R20.ROW, R16.COL, R12 ;  /* 0x00000010140c7237 */ /* 0x000fe20000445c0c */
[----:B------:R-:W1:Y:S04]  /*0a00*/  LDSM.16.M88.4 R20, [R45+0x1000] ;  /* 0x001000002d14783b */ /* 0x000e680000000200 */
[----:B------:R-:W-:Y:S06]  /*0a10*/  BAR.SYNC.DEFER_BLOCKING 0x0 ;  /* 0x0000000000007b1d */ /* 0x000fec0000010000 */
[----:B------:R-:W-:Y:S01]  /*0a20*/  @!PT LDS RZ, [RZ] ;  /* 0x00000000fffff984 */ /* 0x000fe20000000800 */
[----:B------:R-:W-:Y:S01]  /*0a30*/  @!PT LDS RZ, [RZ] ;  /* 0x00000000fffff984 */ /* 0x000fe20000000800 */
[----:B------:R-:W-:Y:S01]  /*0a40*/  @!PT LDS RZ, [RZ] ;  /* 0x00000000fffff984 */ /* 0x000fe20000000800 */
[----:B------:R4:W-:Y:S04]  /*0a50*/  LDGSTS.E.BYPASS.128 [R4+0x1000], [R52.64+0xc0] ;  /* 0x010000c034047fae */ /* 0x0009e8000b901c44 */
[----:B------:R-:W0:Y:S04]  /*0a60*/  LDGDEPBAR ;  /* 0x00000000000079af */ /* 0x000e280000000000 */
[----:B------:R3:W-:Y:S04]  /*0a70*/  LDGSTS.E.BYPASS.128 [R4+0x3000], [R50.64+0xc0] ;  /* 0x030000c032047fae */ /* 0x0007e8000b901c44 */
[----:B------:R-:W0:Y:S01]  /*0a80*/  LDGDEPBAR ;  /* 0x00000000000079af */ /* 0x000e220000000000 */
[C---:B-1----:R-:W-:Y:S08]  /*0a90*/  IMMA.16832.S8.S8.SAT R28, R20.reuse.ROW, R30.COL, R24 ;  /* 0x0000001e141c7237 */ /* 0x042ff00000445c18 */
[----:B------:R-:W-:Y:S01]  /*0aa0*/  IMMA.16832.S8.S8.SAT R16, R20.ROW, R18.COL, R12 ;  /* 0x0000001214107237 */ /* 0x000fe20000445c0c */
[----:B------:R-:W-:-:S04]  /*0ab0*/  DEPBAR.LE SB0, 0x2 ;  /* 0x000080800000791a */ /* 0x000fc80000000000 */
[----:B------:R-:W-:Y:S06]  /*0ac0*/  BAR.SYNC.DEFER_BLOCKING 0x0 ;  /* 0x0000000000007b1d */ /* 0x000fec0000010000 */
[----:B------:R-:W-:Y:S04]  /*0ad0*/  LDSM.16.M88.4 R20, [R49] ;  /* 0x000000003114783b */ /* 0x000fe80000000200 */
[----:B------:R-:W1:Y:S04]  /*0ae0*/  LDSM.16.M88.4 R24, [R48+0x2000] ;  /* 0x002000003018783b */ /* 0x000e680000000200 */
[----:B------:R-:W2:Y:S04]  /*0af0*/  LDSM.16.M88.4 R12, [R48+0x2800] ;  /* 0x00280000300c783b */ /* 0x000ea80000000200 */
[----:B------:R-:W2:Y:S01]  /*0b00*/  LDSM.16.M88.4 R32, [R46] ;  /* 0x000000002e20783b */ /* 0x000ea20000000200 */
[C---:B-1----:R-:W-:Y:S08]  /*0b10*/  IMMA.16832.S8.S8.SAT R36, R20.reuse.ROW, R24.COL, R36 ;  /* 0x0000001814247237 */ /* 0x042ff00000445c24 */
[----:B--2---:R-:W-:Y:S01]  /*0b20*/  IMMA.16832.S8.S8.SAT R8, R20.ROW, R12.COL, R8 ;  /* 0x0000000c14087237 */ /* 0x004fe20000445c08 */
[----:B------:R-:W1:-:S15]  /*0b30*/  LDSM.16.M88.4 R20, [R47] ;  /* 0x000000002f14783b */ /* 0x000e5e0000000200 */
[C---:B------:R-:W-:Y:S08]  /*0b40*/  IMMA.16832.S8.S8.SAT R36, R32.reuse.ROW, R26.COL, R36 ;  /* 0x0000001a20247237 */ /* 0x040ff00000445c24 */
[----:B------:R-:W-:Y:S08]  /*0b50*/  IMMA.16832.S8.S8.SAT R8, R32.ROW, R14.COL, R8 ;  /* 0x0000000e20087237 */ /* 0x000ff00000445c08 */
[C---:B-1----:R-:W-:Y:S08]  /*0b60*/  IMMA.16832.S8.S8.SAT R28, R20.reuse.ROW, R24.COL, R28 ;  /* 0x00000018141c7237 */ /* 0x042ff00000445c1c */
[----:B------:R-:W-:Y:S01]  /*0b70*/  IMMA.16832.S8.S8.SAT R16, R20.ROW, R12.COL, R16 ;  /* 0x0000000c14107237 */ /* 0x000fe20000445c10 */
[----:B------:R-:W1:Y:S04]  /*0b80*/  LDSM.16.M88.4 R20, [R45] ;  /* 0x000000002d14783b */ /* 0x000e680000000200 */
[----:B------:R-:W-:Y:S06]  /*0b90*/  BAR.SYNC.DEFER_BLOCKING 0x0 ;  /* 0x0000000000007b1d */ /* 0x000fec0000010000 */
[----:B------:R-:W-:Y:S01]  /*0ba0*/  @!PT LDS RZ, [RZ] ;  /* 0x00000000fffff984 */ /* 0x000fe20000000800 */
[----:B------:R-:W-:Y:S01]  /*0bb0*/  @!PT LDS RZ, [RZ] ;  /* 0x00000000fffff984 */ /* 0x000fe20000000800 */
[----:B------:R-:W-:Y:S01]  /*0bc0*/  @!PT LDS RZ, [RZ] ;  /* 0x00000000fffff984 */ /* 0x000fe20000000800 */
[----:B------:R4:W-:Y:S04]  /*0bd0*/  LDGSTS.E.BYPASS.128 [R4], [R52.64+0x100] ;  /* 0x0000010034047fae */ /* 0x0009e8000b901c44 */
[----:B------:R-:W0:Y:S04]  /*0be0*/  LDGDEPBAR ;  /* 0x00000000000079af */ /* 0x000e280000000000 */
[----:B------:R3:W-:Y:S04]  /*0bf0*/  LDGSTS.E.BYPASS.128 [R4+0x2000], [R50.64+0x100] ;  /* 0x0200010032047fae */ /* 0x0007e8000b901c44 */
[----:B------:R-:W0:Y:S01]  /*0c00*/  LDGDEPBAR ;  /* 0x00000000000079af */ /* 0x000e220000000000 */
[C---:B-1----:R-:W-:Y:S08]  /*0c10*/  IMMA.16832.S8.S8.SAT R24, R20.reuse.ROW, R26.COL, R28 ;  /* 0x0000001a14187237 */ /* 0x042ff00000445c1c */
[----:B------:R-:W-:Y:S01]  /*0c20*/  IMMA.16832.S8.S8.SAT R12, R20.ROW, R14.COL, R16 ;  /* 0x0000000e140c7237 */ /* 0x000fe20000445c10 */
[----:B------:R-:W-:-:S04]  /*0c30*/  DEPBAR.LE SB0, 0x2 ;  /* 0x000080800000791a */ /* 0x000fc80000000000 */
[----:B------:R-:W-:Y:S06]  /*0c40*/  BAR.SYNC.DEFER_BLOCKING 0x0 ;  /* 0x0000000000007b1d */ /* 0x000fec0000010000 */
[----:B------:R-:W-:Y:S04]  /*0c50*/  LDSM.16.M88.4 R20, [R49+0x1000] ;  /* 0x001000003114783b */ /* 0x000fe80000000200 */
        /* <DEDUP_REMOVED lines=643> */
[----:B-1----:R-:W-:Y:S01]  /*3490*/  IMMA.16832.S8.S8.SAT R28, R20.ROW, R30.COL, R24 ;  /* 0x0000001e141c7237 */ /* 0x002fe20000445c18 */
[----:B----4-:R-:W-:-:S05]  /*34a0*/  IADD3 R52, P0, R42, 0x1000, RZ ;  /* 0x000010002a347810 */ /* 0x010fca0007f1e0ff */
[----:B------:R-:W-:Y:S01]  /*34b0*/  IMAD.X R53, RZ, RZ, R53, P0 ;  /* 0x000000ffff357224 */ /* 0x000fe200000e0635 */
[----:B---3--:R-:W-:Y:S01]  /*34c0*/  IADD3 R50, P1, R40, 0x1000, RZ ;  /* 0x0000100028327810 */ /* 0x008fe20007f3e0ff */
[----:B------:R-:W-:Y:S04]  /*34d0*/  IMMA.16832.S8.S8.SAT R16, R20.ROW, R18.COL, R12 ;  /* 0x0000001214107237 */ /* 0x000fe80000445c0c */
[----:B------:R-:W-:Y:S01]  /*34e0*/  IMAD.X R51, RZ, RZ, R51, P1 ;  /* 0x000000ffff337224 */ /* 0x000fe200008e0633 */
[----:B------:R-:W-:-:S04]  /*34f0*/  DEPBAR.LE SB0, 0x2 ;  /* 0x000080800000791a */ /* 0x000fc80000000000 */
[----:B------:R-:W-:Y:S06]  /*3500*/  BAR.SYNC.DEFER_BLOCKING 0x0 ;  /* 0x0000000000007b1d */ /* 0x000fec0000010000 */
[----:B------:R-:W-:Y:S04]  /*3510*/  LDSM.16.M88.4 R32, [R49] ;  /* 0x000000003120783b */ /* 0x000fe80000000200 */
[----:B------:R-:W1:Y:S04]  /*3520*/  LDSM.16.M88.4 R24, [R48+0x2000] ;  /* 0x002000003018783b */ /* 0x000e680000000200 */
[----:B------:R-:W2:Y:S04]  /*3530*/  LDSM.16.M88.4 R12, [R48+0x2800] ;  /* 0x00280000300c783b */ /* 0x000ea80000000200 */
[----:B------:R-:W3:Y:S01]  /*3540*/  LDSM.16.M88.4 R20, [R47] ;  /* 0x000000002f14783b */ /* 0x000ee20000000200 */
[C---:B-1----:R-:W-:Y:S08]  /*3550*/  IMMA.16832.S8.S8.SAT R36, R32.reuse.ROW, R24.COL, R36 ;  /* 0x0000001820247237 */ /* 0x042ff00000445c24 */
[----:B--2---:R-:W-:Y:S01]  /*3560*/  IMMA.16832.S8.S8.SAT R8, R32.ROW, R12.COL, R8 ;  /* 0x0000000c20087237 */ /* 0x004fe20000445c08 */
[----:B------:R-:W1:Y:S07]  /*3570*/  LDSM.16.M88.4 R32, [R46] ;  /* 0x000000002e20783b */ /* 0x000e6e0000000200 */
[C---:B---3--:R-:W-:Y:S08]  /*3580*/  IMMA.16832.S8.S8.SAT R28, R20.reuse.ROW, R24.COL, R28 ;  /* 0x00000018141c7237 */ /* 0x048ff00000445c1c */
[----:B------:R-:W-:Y:S01]  /*3590*/  IMMA.16832.S8.S8.SAT R16, R20.ROW, R12.COL, R16 ;  /* 0x0000000c14107237 */ /* 0x000fe20000445c10 */
[----:B------:R-:W2:Y:S04]  /*35a0*/  LDSM.16.M88.4 R20, [R45] ;  /* 0x000000002d14783b */ /* 0x000ea80000000200 */
[----:B------:R-:W-:Y:S03]  /*35b0*/  BAR.SYNC.DEFER_BLOCKING 0x0 ;  /* 0x0000000000007b1d */ /* 0x000fe60000010000 */
[C---:B-1----:R-:W-:Y:S03]  /*35c0*/  IMMA.16832.S8.S8.SAT R36, R32.reuse.ROW, R26.COL, R36 ;  /* 0x0000001a20247237 */ /* 0x042fe60000445c24 */
[----:B------:R-:W-:Y:S01]  /*35d0*/  @!PT LDS RZ, [RZ] ;  /* 0x00000000fffff984 */ /* 0x000fe20000000800 */
[----:B------:R-:W-:Y:S01]  /*35e0*/  @!PT LDS RZ, [RZ] ;  /* 0x00000000fffff984 */ /* 0x000fe20000000800 */
[----:B------:R-:W-:Y:S01]  /*35f0*/  @!PT LDS RZ, [RZ] ;  /* 0x00000000fffff984 */ /* 0x000fe20000000800 */
[----:B------:R1:W-:Y:S04]  /*3600*/  LDGSTS.E.BYPASS.128 [R4], [R52.64+-0x800] ;  /* 0x0000080034047fae */ /* 0x0003e8000b901c44 */
[----:B------:R-:W0:Y:S01]  /*3610*/  LDGDEPBAR ;  /* 0x00000000000079af */ /* 0x000e220000000000 */
[----:B------:R-:W-:Y:S03]  /*3620*/  IMMA.16832.S8.S8.SAT R8, R32.ROW, R14.COL, R8 ;  /* 0x0000000e20087237 */ /* 0x000fe60000445c08 */
[----:B------:R1:W-:Y:S04]  /*3630*/  LDGSTS.E.BYPASS.128 [R4+0x2000], [R50.64+-0x800] ;  /* 0x0200080032047fae */ /* 0x0003e8000b901c44 */
[----:B------:R-:W0:Y:S01]  /*3640*/  LDGDEPBAR ;  /* 0x00000000000079af */ /* 0x000e220000000000 */
[C---:B--2---:R-:W-:Y:S08]  /*3650*/  IMMA.16832.S8.S8.SAT R24, R20.reuse.ROW, R26.COL, R28 ;  /* 0x0000001a14187237 */ /* 0x044ff00000445c1c */
[----:B------:R-:W-:Y:S01]  /*3660*/  IMMA.16832.S8.S8.SAT R12, R20.ROW, R14.COL, R16 ;  /* 0x0000000e140c7237 */ /* 0x000fe20000445c10 */
[----:B------:R-:W-:-:S04]  /*3670*/  DEPBAR.LE SB0, 0x2 ;  /* 0x000080800000791a */ /* 0x000fc80000000000 */
[----:B------:R-:W-:Y:S06]  /*3680*/  BAR.SYNC.DEFER_BLOCKING 0x0 ;  /* 0x0000000000007b1d */ /* 0x000fec0000010000 */
[----:B------:R-:W-:Y:S04]  /*3690*/  LDSM.16.M88.4 R32, [R49+0x1000] ;  /* 0x001000003120783b */ /* 0x000fe80000000200 */
[----:B------:R-:W2:Y:S04]  /*36a0*/  LDSM.16.M88.4 R28, [R48+0x3000] ;  /* 0x00300000301c783b */ /* 0x000ea80000000200 */
[----:B------:R-:W3:Y:S04]  /*36b0*/  LDSM.16.M88.4 R16, [R48+0x3800] ;  /* 0x003800003010783b */ /* 0x000ee80000000200 */
[----:B------:R-:W4:Y:S01]  /*36c0*/  LDSM.16.M88.4 R20, [R47+0x1000] ;  /* 0x001000002f14783b */ /* 0x000f220000000200 */
[C---:B--2---:R-:W-:Y:S08]  /*36d0*/  IMMA.16832.S8.S8.SAT R36, R32.reuse.ROW, R28.COL, R36 ;  /* 0x0000001c20247237 */ /* 0x044ff00000445c24 */
[----:B---3--:R-:W-:Y:S01]  /*36e0*/  IMMA.16832.S8.S8.SAT R8, R32.ROW, R16.COL, R8 ;  /* 0x0000001020087237 */ /* 0x008fe20000445c08 */
[----:B------:R-:W2:Y:S07]  /*36f0*/  LDSM.16.M88.4 R32, [R46+0x1000] ;  /* 0x001000002e20783b */ /* 0x000eae0000000200 */
[C---:B----4-:R-:W-:Y:S08]  /*3700*/  IMMA.16832.S8.S8.SAT R24, R20.reuse.ROW, R28.COL, R24 ;  /* 0x0000001c14187237 */ /* 0x050ff00000445c18 */
[----:B------:R-:W-:Y:S01]  /*3710*/  IMMA.16832.S8.S8.SAT R12, R20.ROW, R16.COL, R12 ;  /* 0x00000010140c7237 */ /* 0x000fe20000445c0c */
[----:B------:R-:W3:Y:S04]  /*3720*/  LDSM.16.M88.4 R20, [R45+0x1000] ;  /* 0x001000002d14783b */ /* 0x000ee80000000200 */
[----:B------:R-:W-:Y:S03]  /*3730*/  BAR.SYNC.DEFER_BLOCKING 0x0 ;  /* 0x0000000000007b1d */ /* 0x000fe60000010000 */
[C---:B--2---:R-:W-:Y:S03]  /*3740*/  IMMA.16832.S8.S8.SAT R36, R32.reuse.ROW, R30.COL, R36 ;  /* 0x0000001e20247237 */ /* 0x044fe60000445c24 */
[----:B------:R-:W-:Y:S01]  /*3750*/  @!PT LDS RZ, [RZ] ;  /* 0x00000000fffff984 */ /* 0x000fe20000000800 */
[----:B------:R-:W-:Y:S01]  /*3760*/  @!PT LDS RZ, [RZ] ;  /* 0x00000000fffff984 */ /* 0x000fe20000000800 */
[----:B------:R-:W-:Y:S01]  /*3770*/  @!PT LDS RZ, [RZ] ;  /* 0x00000000fffff984 */ /* 0x000fe20000000800 */
[----:B------:R1:W-:Y:S04]  /*3780*/  LDGSTS.E.BYPASS.128 [R4+0x1000], [R52.64+-0x7c0] ;  /* 0x0100084034047fae */ /* 0x0003e8000b901c44 */
[----:B------:R-:W0:Y:S01]  /*3790*/  LDGDEPBAR ;  /* 0x00000000000079af */ /* 0x000e220000000000 */
[----:B------:R-:W-:Y:S03]  /*37a0*/  IMMA.16832.S8.S8.SAT R8, R32.ROW, R18.COL, R8 ;  /* 0x0000001220087237 */ /* 0x000fe60000445c08 */
[----:B------:R1:W-:Y:S04]  /*37b0*/  LDGSTS.E.BYPASS.128 [R4+0x3000], [R50.64+-0x7c0] ;  /* 0x0300084032047fae */ /* 0x0003e8000b901c44 */
[----:B------:R-:W0:Y:S01]  /*37c0*/  LDGDEPBAR ;  /* 0x00000000000079af */ /* 0x000e220000000000 */
[C---:B---3--:R-:W-:Y:S08]  /*37d0*/  IMMA.16832.S8.S8.SAT R28, R20.reuse.ROW, R30.COL, R24 ;  /* 0x0000001e141c7237 */ /* 0x048ff00000445c18 */
[----:B------:R-:W-:Y:S01]  /*37e0*/  IMMA.16832.S8.S8.SAT R16, R20.ROW, R18.COL, R12 ;  /* 0x0000001214107237 */ /* 0x000fe20000445c0c */
[----:B------:R-:W-:-:S04]  /*37f0*/  DEPBAR.LE SB0, 0x2 ;  /* 0x000080800000791a */ /* 0x000fc80000000000 */
[----:B------:R-:W-:Y:S06]  /*3800*/  BAR.SYNC.DEFER_BLOCKING 0x0 ;  /* 0x0000000000007b1d */ /* 0x000fec0000010000 */
[----:B------:R-:W-:Y:S04]  /*3810*/  LDSM.16.M88.4 R32, [R49] ;  /* 0x000000003120783b */ /* 0x000fe80000000200 */
[----:B------:R-:W2:Y:S04]  /*3820*/  LDSM.16.M88.4 R24, [R48+0x2000] ;  /* 0x002000003018783b */ /* 0x000ea80000000200 */
[----:B------:R-:W3:Y:S04]  /*3830*/  LDSM.16.M88.4 R12, [R48+0x2800] ;  /* 0x00280000300c783b */ /* 0x000ee80000000200 */
[----:B------:R-:W4:Y:S01]  /*3840*/  LDSM.16.M88.4 R20, [R47] ;  /* 0x000000002f14783b */ /* 0x000f220000000200 */
[C---:B--2---:R-:W-:Y:S08]  /*3850*/  IMMA.16832.S8.S8.SAT R36, R32.reuse.ROW, R24.COL, R36 ;  /* 0x0000001820247237 */ /* 0x044ff00000445c24 */
[----:B---3--:R-:W-:Y:S01]  /*3860*/  IMMA.16832.S8.S8.SAT R8, R32.ROW, R12.COL, R8 ;  /* 0x0000000c20087237 */ /* 0x008fe20000445c08 */
[----:B------:R-:W2:Y:S07]  /*3870*/  LDSM.16.M88.4 R32, [R46] ;  /* 0x000000002e20783b */ /* 0x000eae0000000200 */
[C---:B----4-:R-:W-:Y:S08]  /*3880*/  IMMA.16832.S8.S8.SAT R28, R20.reuse.ROW, R24.COL, R28 ;  /* 0x00000018141c7237 */ /* 0x050ff00000445c1c */
[----:B------:R-:W-:Y:S01]  /*3890*/  IMMA.16832.S8.S8.SAT R16, R20.ROW, R12.COL, R16 ;  /* 0x0000000c14107237 */ /* 0x000fe20000445c10 */
[----:B------:R-:W3:Y:S04]  /*38a0*/  LDSM.16.M88.4 R20, [R45] ;  /* 0x000000002d14783b */ /* 0x000ee80000000200 */
[----:B------:R-:W-:Y:S03]  /*38b0*/  BAR.SYNC.DEFER_BLOCKING 0x0 ;  /* 0x0000000000007b1d */ /* 0x000fe60000010000 */
[C---:B--2---:R-:W-:Y:S03]  /*38c0*/  IMMA.16832.S8.S8.SAT R36, R32.reuse.ROW, R26.COL, R36 ;  /* 0x0000001a20247237 */ /* 0x044fe60000445c24 */
        /* <DEDUP_REMOVED lines=327> */
[----:B------:R-:W4:Y:S04]  /*4d40*/  LDSM.16.M88.4 R16, [R47] ;  /* 0x000000002f10783b */ /* 0x000f280000000200 */
[----:B------:R-:W1:Y:S01]  /*4d50*/  LDSM.16.M88.4 R32, [R45] ;  /* 0x000000002d20783b */ /* 0x000e620000000200 */
[C---:B--2---:R-:W-:Y:S08]  /*4d60*/  IMMA.16832.S8.S8.SAT R36, R12.reuse.ROW, R20.COL, R36 ;  /* 0x000000140c247237 */ /* 0x044ff00000445c24 */
[----:B---3--:R-:W-:Y:S01]  /*4d70*/  IMMA.16832.S8.S8.SAT R8, R12.ROW, R40.COL, R8 ;  /* 0x000000280c087237 */ /* 0x008fe20000445c08 */
[----:B------:R-:W2:Y:S04]  /*4d80*/  LDSM.16.M88.4 R12, [R46] ;  /* 0x000000002e0c783b */ /* 0x000ea80000000200 */
[----:B------:R-:W-:Y:S03]  /*4d90*/  BAR.SYNC.DEFER_BLOCKING 0x0 ;  /* 0x0000000000007b1d */ /* 0x000fe60000010000 */
[C---:B----4-:R-:W-:Y:S08]  /*4da0*/  IMMA.16832.S8.S8.SAT R24, R16.reuse.ROW, R20.COL, R24 ;  /* 0x0000001410187237 */ /* 0x050ff00000445c18 */
[----:B------:R-:W-:Y:S01]  /*4db0*/  IMMA.16832.S8.S8.SAT R28, R16.ROW, R40.COL, R28 ;  /* 0x00000028101c7237 */ /* 0x000fe20000445c1c */
[----:B------:R-:W-:Y:S01]  /*4dc0*/  @!PT LDS RZ, [RZ] ;  /* 0x00000000fffff984 */ /* 0x000fe20000000800 */
[----:B------:R-:W-:Y:S01]  /*4dd0*/  @!PT LDS RZ, [RZ] ;  /* 0x00000000fffff984 */ /* 0x000fe20000000800 */
[----:B------:R-:W-:Y:S01]  /*4de0*/  @!PT LDS RZ, [RZ] ;  /* 0x00000000fffff984 */ /* 0x000fe20000000800 */
[----:B------:R3:W-:Y:S04]  /*4df0*/  LDGSTS.E.BYPASS.128 [R4], [R52.64+-0x400], !PT ;  /* 0x00000c0034047fae */ /* 0x0007e8000f901c44 */
[----:B------:R-:W0:Y:S04]  /*4e00*/  LDGDEPBAR ;  /* 0x00000000000079af */ /* 0x000e280000000000 */
[----:B------:R3:W-:-:S15]  /*4e10*/  LDGSTS.E.BYPASS.128 [R4+0x2000], [R50.64+-0x400], !PT ;  /* 0x02000c0032047fae */ /* 0x0007de000f901c44 */
[----:B-1----:R-:W-:Y:S01]  /*4e20*/  IMMA.16832.S8.S8.SAT R28, R32.ROW, R42.COL, R28 ;  /* 0x0000002a201c7237 */ /* 0x002fe20000445c1c */
[----:B------:R-:W0:Y:S07]  /*4e30*/  LDGDEPBAR ;  /* 0x00000000000079af */ /* 0x000e2e0000000000 */
[C---:B--2---:R-:W-:Y:S08]  /*4e40*/  IMMA.16832.S8.S8.SAT R36, R12.reuse.ROW, R22.COL, R36 ;  /* 0x000000160c247237 */ /* 0x044ff00000445c24 */
[----:B------:R-:W-:Y:S08]  /*4e50*/  IMMA.16832.S8.S8.SAT R8, R12.ROW, R42.COL, R8 ;  /* 0x0000002a0c087237 */ /* 0x000ff00000445c08 */
[----:B------:R-:W-:Y:S01]  /*4e60*/  IMMA.16832.S8.S8.SAT R20, R32.ROW, R22.COL, R24 ;  /* 0x0000001620147237 */ /* 0x000fe20000445c18 */
[----:B------:R-:W-:-:S04]  /*4e70*/  DEPBAR.LE SB0, 0x2 ;  /* 0x000080800000791a */ /* 0x000fc80000000000 */
[----:B------:R-:W-:Y:S06]  /*4e80*/  BAR.SYNC.DEFER_BLOCKING 0x0 ;  /* 0x0000000000007b1d */ /* 0x000fec0000010000 */
[----:B------:R-:W-:Y:S04]  /*4e90*/  LDSM.16.M88.4 R12, [R49+0x1000] ;  /* 0x00100000310c783b */ /* 0x000fe80000000200 */
[----:B------:R-:W1:Y:S04]  /*4ea0*/  LDSM.16.M88.4 R16, [R48+0x3000] ;  /* 0x003000003010783b */ /* 0x000e680000000200 */
[----:B------:R-:W2:Y:S04]  /*4eb0*/  LDSM.16.M88.4 R24, [R48+0x3800] ;  /* 0x003800003018783b */ /* 0x000ea80000000200 */
[----:B------:R-:W4:Y:S04]  /*4ec0*/  LDSM.16.M88.4 R32, [R47+0x1000] ;  /* 0x001000002f20783b */ /* 0x000f280000000200 */
[----:B------:R-:W3:Y:S01]  /*4ed0*/  LDSM.16.M88.4 R40, [R46+0x1000] ;  /* 0x001000002e28783b */ /* 0x000ee20000000200 */
[C---:B-1----:R-:W-:Y:S08]  /*4ee0*/  IMMA.16832.S8.S8.SAT R36, R12.reuse.ROW, R16.COL, R36 ;  /* 0x000000100c247237 */ /* 0x042ff00000445c24 */
[----:B--2---:R-:W-:Y:S01]  /*4ef0*/  IMMA.16832.S8.S8.SAT R8, R12.ROW, R24.COL, R8 ;  /* 0x000000180c087237 */ /* 0x004fe20000445c08 */
[----:B------:R-:W1:Y:S04]  /*4f00*/  LDSM.16.M88.4 R12, [R45+0x1000] ;  /* 0x001000002d0c783b */ /* 0x000e680000000200 */
[----:B------:R-:W-:Y:S03]  /*4f10*/  BAR.SYNC.DEFER_BLOCKING 0x0 ;  /* 0x0000000000007b1d */ /* 0x000fe60000010000 */
[----:B----4-:R-:W-:Y:S07]  /*4f20*/  IMMA.16832.S8.S8.SAT R20, R32.ROW, R16.COL, R20 ;  /* 0x0000001020147237 */ /* 0x010fee0000445c14 */
[----:B------:R-:W-:Y:S01]  /*4f30*/  LOP3.LUT R16, R0, 0x3fc, RZ, 0xc0, !PT ;  /* 0x000003fc00107812 */ /* 0x000fe200078ec0ff */
[----:B---3--:R-:W-:Y:S01]  /*4f40*/  IMMA.16832.S8.S8.SAT R36, R40.ROW, R18.COL, R36 ;  /* 0x0000001228247237 */ /* 0x008fe20000445c24 */
[----:B------:R-:W-:-:S02]  /*4f50*/  LOP3.LUT R0, R3, 0x3c, R0, 0xf8, !PT ;  /* 0x0000003c03007812 */ /* 0x000fc400078ef800 */
[----:B------:R-:W-:Y:S02]  /*4f60*/  LOP3.LUT R17, R16, 0x400, RZ, 0xfc, !PT ;  /* 0x0000040010117812 */ /* 0x000fe400078efcff */
[----:B------:R-:W-:Y:S02]  /*4f70*/  ISETP.GE.AND P0, PT, R0, 0xc00, PT ;  /* 0x00000c000000780c */ /* 0x000fe40003f06270 */
[----:B------:R-:W-:Y:S01]  /*4f80*/  SHF.R.U32.HI R17, RZ, 0x2, R17 ;  /* 0x00000002ff117819 */ /* 0x000fe20000011611 */
[----:B------:R-:W-:Y:S03]  /*4f90*/  IMMA.16832.S8.S8.SAT R8, R40.ROW, R26.COL, R8 ;  /* 0x0000001a28087237 */ /* 0x000fe60000445c08 */
[----:B------:R-:W-:Y:S01]  /*4fa0*/  LOP3.LUT R17, R17, 0x1f0, RZ, 0xc0, !PT ;  /* 0x000001f011117812 */ /* 0x000fe200078ec0ff */
[----:B------:R-:W-:Y:S01]  /*4fb0*/  @!PT LDS RZ, [RZ] ;  /* 0x00000000fffff984 */ /* 0x000fe20000000800 */
[----:B------:R-:W-:Y:S01]  /*4fc0*/  @!PT LDS RZ, [RZ] ;  /* 0x00000000fffff984 */ /* 0x000fe20000000800 */
[----:B------:R-:W-:Y:S01]  /*4fd0*/  @!PT LDS RZ, [RZ] ;  /* 0x00000000fffff984 */ /* 0x000fe20000000800 */
[----:B------:R2:W-:Y:S04]  /*4fe0*/  LDGSTS.E.BYPASS.128 [R4+0x1000], [R52.64+-0x3c0], !PT ;  /* 0x01000c4034047fae */ /* 0x0005e8000f901c44 */
[----:B------:R-:W-:Y:S01]  /*4ff0*/  IMMA.16832.S8.S8.SAT R28, R32.ROW, R24.COL, R28 ;  /* 0x00000018201c7237 */ /* 0x000fe20000445c1c */
[----:B------:R-:W0:Y:S04]  /*5000*/  LDGDEPBAR ;  /* 0x00000000000079af */ /* 0x000e280000000000 */
[----:B------:R2:W-:Y:S02]  /*5010*/  LDGSTS.E.BYPASS.128 [R4+0x3000], [R50.64+-0x3c0], !PT ;  /* 0x03000c4032047fae */ /* 0x0005e4000f901c44 */
[----:B------:R-:W-:-:S02]  /*5020*/  IMAD R24, R7, 0x4, R6 ;  /* 0x0000000407187824 */ /* 0x000fc400078e0206 */
[----:B------:R-:W0:Y:S01]  /*5030*/  LDGDEPBAR ;  /* 0x00000000000079af */ /* 0x000e220000000000 */
[----:B-1----:R-:W-:Y:S01]  /*5040*/  IMMA.16832.S8.S8.SAT R20, R12.ROW, R18.COL, R20 ;  /* 0x000000120c147237 */ /* 0x002fe20000445c14 */
[----:B--2---:R-:W-:-:S05]  /*5050*/  LOP3.LUT R4, R5, 0x1f0, RZ, 0xc0, !PT ;  /* 0x000001f005047812 */ /* 0x004fca00078ec0ff */
[----:B------:R-:W-:-:S08]  /*5060*/  IMAD R25, R7, 0x4, R4 ;  /* 0x0000000407197824 */ /* 0x000fd000078e0204 */
[----:B------:R-:W-:Y:S07]  /*5070*/  IMMA.16832.S8.S8.SAT R28, R12.ROW, R26.COL, R28 ;  /* 0x0000001a0c1c7237 */ /* 0x000fee0000445c1c */
[----:B------:R-:W-:Y:S01]  /*5080*/  LOP3.LUT R13, R2, 0xf0, RZ, 0xc0, !PT ;  /* 0x000000f0020d7812 */ /* 0x000fe200078ec0ff */
[----:B------:R-:W-:Y:S01]  /*5090*/  IMAD R27, R16, 0x4, R17 ;  /* 0x00000004101b7824 */ /* 0x000fe200078e0211 */
[----:B------:R-:W-:-:S04]  /*50a0*/  DEPBAR.LE SB0, 0x0 ;  /* 0x000080000000791a */ /* 0x000fc80000000000 */
[----:B------:R-:W-:Y:S01]  /*50b0*/  BAR.SYNC.DEFER_BLOCKING 0x0 ;  /* 0x0000000000007b1d */ /* 0x000fe20000010000 */
[----:B------:R-:W-:-:S05]  /*50c0*/  IMAD R26, R16, 0x4, R13 ;  /* 0x00000004101a7824 */ /* 0x000fca00078e020d */
[----:B------:R-:W-:Y:S04]  /*50d0*/  STS.64 [R24], R36 ;  /* 0x0000002418007388 */ /* 0x000fe80000000a00 */
[----:B------:R-:W-:Y:S04]  /*50e0*/  STS.64 [R25+0x800], R38 ;  /* 0x0008002619007388 */ /* 0x000fe80000000a00 */
[----:B------:R1:W-:Y:S04]  /*50f0*/  STS.64 [R24+0x80], R8 ;  /* 0x0000800818007388 */ /* 0x0003e80000000a00 */
[----:B------:R2:W-:Y:S04]  /*5100*/  STS.64 [R25+0x880], R10 ;  /* 0x0008800a19007388 */ /* 0x0005e80000000a00 */
[----:B------:R-:W-:Y:S01]  /*5110*/  BAR.SYNC.DEFER_BLOCKING 0x0 ;  /* 0x0000000000007b1d */ /* 0x000fe20000010000 */
[----:B-1----:R-:W-:-:S04]  /*5120*/  SHF.R.U32.HI R9, RZ, 0x4, R2 ;  /* 0x00000004ff097819 */ /* 0x002fc80000011602 */
[----:B------:R-:W-:-:S04]  /*5130*/  SGXT.U32 R9, R9, 0x4 ;  /* 0x000000040909781a */ /* 0x000fc80000000000 */
[----:B------:R-:W-:-:S04]  /*5140*/  LOP3.LUT R9, R9, R44, RZ, 0xfc, !PT ;  /* 0x0000002c09097212 */ /* 0x000fc800078efcff */
[C---:B------:R-:W-:Y:S01]  /*5150*/  LOP3.LUT R3, R9.reuse, 0x10, RZ, 0xfc, !PT ;  /* 0x0000001009037812 */ /* 0x040fe200078efcff */
[C---:B------:R-:W-:Y:S01]  /*5160*/  IMAD R0, R9.reuse, 0xc00, R0 ;  /* 0x00000c0009007824 */ /* 0x040fe200078e0200 */
[C---:B------:R-:W-:Y:S02]  /*5170*/  LOP3.LUT R2, R9.reuse, 0x20, RZ, 0xfc, !PT ;  /* 0x0000002009027812 */ /* 0x040fe400078efcff */
[C---:B------:R-:W-:Y:S02]  /*5180*/  ISETP.LT.AND P3, PT, R9.reuse, 0x1010, !P0 ;  /* 0x000010100900780c */ /* 0x040fe40004761270 */
[----:B------:R-:W-:Y:S01]  /*5190*/  LOP3.LUT R9, R9, 0x30, RZ, 0xfc, !PT ;  /* 0x0000003009097812 */ /* 0x000fe200078efcff */
[----:B------:R-:W1:Y:S01]  /*51a0*/  LDS.128 R12, [R26] ;  /* 0x000000001a0c7984 */ /* 0x000e620000000c00 */
[----:B------:R-:W-:Y:S02]  /*51b0*/  ISETP.LT.AND P2, PT, R3, 0x1010, !P0 ;  /* 0x000010100300780c */ /* 0x000fe40004741270 */
[----:B------:R-:W-:Y:S01]  /*51c0*/  ISETP.LT.AND P1, PT, R2, 0x1010, !P0 ;  /* 0x000010100200780c */ /* 0x000fe20004721270 */
[----:B------:R-:W3:Y:S04]  /*51d0*/  LDS.128 R4, [R27+0x1000] ;  /* 0x001000001b047984 */ /* 0x000ee80000000c00 */
[----:B------:R-:W-:Y:S01]  /*51e0*/  BAR.SYNC.DEFER_BLOCKING 0x0 ;  /* 0x0000000000007b1d */ /* 0x000fe20000010000 */
[----:B------:R-:W-:-:S02]  /*51f0*/  ISETP.LT.AND P0, PT, R9, 0x1010, !P0 ;  /* 0x000010100900780c */ /* 0x000fc40004701270 */
[C---:B------:R-:W-:Y:S02]  /*5200*/  IADD3 R8, R0.reuse, 0xc000, RZ ;  /* 0x0000c00000087810 */ /* 0x040fe40007ffe0ff */
[----:B--2---:R-:W-:Y:S01]  /*5210*/  IADD3 R10, R0, 0x18000, RZ ;  /* 0x00018000000a7810 */ /* 0x004fe20007ffe0ff */
[----:B------:R2:W-:Y:S04]  /*5220*/  STS.64 [R24], R20 ;  /* 0x0000001418007388 */ /* 0x0005e80000000a00 */
[----:B------:R-:W-:Y:S04]  /*5230*/  STS.64 [R25+0x800], R22 ;  /* 0x0008001619007388 */ /* 0x000fe80000000a00 */
[----:B------:R-:W-:Y:S04]  /*5240*/  STS.64 [R24+0x80], R28 ;  /* 0x0000801c18007388 */ /* 0x000fe80000000a00 */
[----:B------:R-:W-:Y:S01]  /*5250*/  STS.64 [R25+0x880], R30 ;  /* 0x0008801e19007388 */ /* 0x000fe20000000a00 */
[----:B--2---:R-:W-:-:S03]  /*5260*/  IMAD.MOV.U32 R21, RZ, RZ, 0x4 ;  /* 0x00000004ff157424 */ /* 0x004fc600078e00ff */
[----:B------:R-:W-:Y:S01]  /*5270*/  BAR.SYNC.DEFER_BLOCKING 0x0 ;  /* 0x0000000000007b1d */ /* 0x000fe20000010000 */
[----:B------:R-:W-:-:S04]  /*5280*/  IMAD.WIDE R2, R0, R21, c[0x0][0x170] ;  /* 0x00005c0000027625 */ /* 0x000fc800078e0215 */
[----:B------:R-:W-:-:S04]  /*5290*/  IMAD.WIDE R8, R8, R21, c[0x0][0x170] ;  /* 0x00005c0008087625 */ /* 0x000fc800078e0215 */
[----:B------:R-:W-:Y:S01]  /*52a0*/  IMAD.WIDE R10, R10, R21, c[0x0][0x170] ;  /* 0x00005c000a0a7625 */ /* 0x000fe200078e0215 */
[----:B------:R-:W2:Y:S04]  /*52b0*/  LDS.128 R16, [R26] ;  /* 0x000000001a107984 */ /* 0x000ea80000000c00 */
[----:B-1----:R1:W-:Y:S04]  /*52c0*/  @P3 STG.E.128 [R2.64], R12 ;  /* 0x0000000c02003986 */ /* 0x0023e8000c101d04 */
[----:B---3--:R1:W-:Y:S04]  /*52d0*/  @P2 STG.E.128 [R8.64], R4 ;  /* 0x0000000408002986 */ /* 0x0083e8000c101d04 */
[----:B--2---:R1:W-:Y:S01]  /*52e0*/  @P1 STG.E.128 [R10.64], R16 ;  /* 0x000000100a001986 */ /* 0x0043e2000c101d04 */
[----:B------:R-:W-:Y:S05]  /*52f0*/  @!P0 EXIT ;  /* 0x000000000000894d */ /* 0x000fea0003800000 */
[----:B------:R-:W2:Y:S01]  /*5300*/  LDS.128 R24, [R27+0x1000] ;  /* 0x001000001b187984 */ /* 0x000ea20000000c00 */
[----:B-1----:R-:W-:-:S05]  /*5310*/  IADD3 R2, R0, 0x24000, RZ ;  /* 0x0002400000027810 */ /* 0x002fca0007ffe0ff */
[----:B------:R-:W-:-:S05]  /*5320*/  IMAD.WIDE R2, R2, R21, c[0x0][0x170] ;  /* 0x00005c0002027625 */ /* 0x000fca00078e0215 */
[----:B--2---:R-:W-:Y:S01]  /*5330*/  STG.E.128 [R2.64], R24 ;  /* 0x0000001802007986 */ /* 0x004fe2000c101d04 */
[----:B------:R-:W-:Y:S05]  /*5340*/  EXIT ;  /* 0x000000000000794d */ /* 0x000fea0003800000 */
.L_x_0:
[----:B------:R-:W-:-:S00]  /*5350*/  BRA `(.L_x_0) ;  /* 0xfffffff000007947 */ /* 0x000fc0000383ffff */
[----:B------:R-:W-:-:S00]  /*5360*/  NOP ;  /* 0x0000000000007918 */ /* 0x000fc00000000000 */
        /* <DEDUP_REMOVED lines=9> */
.L_x_1:


//--------------------- .nv.shared.triton_mm      --------------------------
	.section	.nv.shared.triton_mm,"aw",@nobits
	.sectionflags	@""
	.align	16
